//
// Generated by NVIDIA NVVM Compiler
//
// Compiler Build ID: CL-36424714
// Cuda compilation tools, release 13.0, V13.0.88
// Based on NVVM 20.0.0
//

.version 9.0
.target sm_100
.address_size 64

	// .globl	_Z12hello_kernelv
.extern .func  (.param .b32 func_retval0) vprintf
(
	.param .b64 vprintf_param_0,
	.param .b64 vprintf_param_1
)
;
.global .align 1 .b8 $str[32] = {72, 101, 108, 108, 111, 32, 87, 111, 114, 108, 100, 32, 102, 114, 111, 109, 32, 71, 80, 85, 32, 116, 104, 114, 101, 97, 100, 32, 37, 100, 10};

.visible .entry _Z12hello_kernelv()
{
	.local .align 8 .b8 	__local_depot0[8];
	.reg .b64 	%SP;
	.reg .b64 	%SPL;
	.reg .b32 	%r<4>;
	.reg .b64 	%rd<5>;

	mov.u64 	%SPL, __local_depot0;
	cvta.local.u64 	%SP, %SPL;
	add.u64 	%rd1, %SP, 0;
	add.u64 	%rd2, %SPL, 0;
	mov.u32 	%r1, %tid.x;
	st.local.u32 	[%rd2], %r1;
	mov.u64 	%rd3, $str;
	cvta.global.u64 	%rd4, %rd3;
	{ // callseq 0, 0
	.param .b64 param0;
	st.param.b64 	[param0], %rd4;
	.param .b64 param1;
	st.param.b64 	[param1], %rd1;
	.param .b32 retval0;
	call.uni (retval0), 
	vprintf, 
	(
	param0, 
	param1
	);
	ld.param.b32 	%r2, [retval0];
	} // callseq 0
	ret;

}


// ===== COMPILED SASS (sm_100) =====

	.target	sm_100

	.elftype	@"ET_EXEC"


//--------------------- .note.nv.tkinfo           --------------------------
	.section	.note.nv.tkinfo,"",@"SHT_NOTE"
	.sectionflags	@"SHF_NOTE_NV_TKINFO"
	.tkinfo
        /*0018*/ 	.word	0x00000002
        /*0030*/ 	.string	""
        /*0030*/ 	.string	"ptxas"
        /*0030*/ 	.string	"Cuda compilation tools, release 13.0, V13.0.88"
        /*0030*/ 	.string	"Build cuda_13.0.r13.0/compiler.36424714_0"
        /*0030*/ 	.string	"-arch sm_100 -m 64 "



//--------------------- .note.nv.cuinfo           --------------------------
	.section	.note.nv.cuinfo,"",@"SHT_NOTE"
	.sectionflags	@"SHF_NOTE_NV_CUINFO"
        /*0018*/ 	.short	0x0002
        /*001a*/ 	.short	0x0064
        /*001c*/ 	.short	0x0082
	.zero		2


//--------------------- .nv.info                  --------------------------
	.section	.nv.info,"",@"SHT_CUDA_INFO"
	.align	4


	//----- nvinfo : EIATTR_REGCOUNT
	.align		4
        /*0000*/ 	.byte	0x04, 0x2f
        /*0002*/ 	.short	(.L_2 - .L_1)
	.align		4
.L_1:
        /*0004*/ 	.word	index@(_Z12hello_kernelv)
        /*0008*/ 	.word	0x00000018


	//----- nvinfo : EIATTR_FRAME_SIZE
	.align		4
.L_2:
        /*000c*/ 	.byte	0x04, 0x11
        /*000e*/ 	.short	(.L_4 - .L_3)
	.align		4
.L_3:
        /*0010*/ 	.word	index@(_Z12hello_kernelv)
        /*0014*/ 	.word	0x00000008


	//----- nvinfo : EIATTR_MIN_STACK_SIZE
	.align		4
.L_4:
        /*0018*/ 	.byte	0x04, 0x12
        /*001a*/ 	.short	(.L_6 - .L_5)
	.align		4
.L_5:
        /*001c*/ 	.word	index@(_Z12hello_kernelv)
        /*0020*/ 	.word	0x00000008
.L_6:


//--------------------- .nv.compat                --------------------------
	.section	.nv.compat,"",@"SHT_CUDA_COMPAT_INFO"
	.align	4
        /*0000*/ 	.byte	0x02, 0x09, 0x00, 0x00, 0x02, 0x02, 0x01, 0x00, 0x02, 0x05, 0x05, 0x00, 0x03, 0x07, 0x01, 0x01
        /*0010*/ 	.byte	0x02, 0x03, 0x00, 0x00, 0x02, 0x06, 0x01, 0x00, 0x04, 0x0b, 0x08, 0x00, 0x09, 0x00, 0x00, 0x00
        /*0020*/ 	.byte	0x00, 0x00, 0x00, 0x00


//--------------------- .nv.info._Z12hello_kernelv --------------------------
	.section	.nv.info._Z12hello_kernelv,"",@"SHT_CUDA_INFO"
	.sectionflags	@""
	.align	4


	//----- nvinfo : EIATTR_CUDA_API_VERSION
	.align		4
        /*0000*/ 	.byte	0x04, 0x37
        /*0002*/ 	.short	(.L_8 - .L_7)
.L_7:
        /*0004*/ 	.word	0x00000082


	//----- nvinfo : EIATTR_SPARSE_MMA_MASK
	.align		4
.L_8:
        /*0008*/ 	.byte	0x03, 0x50
        /*000a*/ 	.short	0x0000


	//----- nvinfo : EIATTR_MAXREG_COUNT
	.align		4
        /*000c*/ 	.byte	0x03, 0x1b
        /*000e*/ 	.short	0x00ff


	//----- nvinfo : EIATTR_EXTERNS
	.align		4
        /*0010*/ 	.byte	0x04, 0x0f
        /*0012*/ 	.short	(.L_10 - .L_9)


	//   ....[0]....
	.align		4
.L_9:
        /*0014*/ 	.word	index@(vprintf)


	//----- nvinfo : EIATTR_MERCURY_ISA_VERSION
	.align		4
.L_10:
        /*0018*/ 	.byte	0x03, 0x5f
        /*001a*/ 	.short	0x0101


	//----- nvinfo : EIATTR_VRC_CTA_INIT_COUNT
	.align		4
        /*001c*/ 	.byte	0x02, 0x4a
	.zero		1
	.zero		1


	//----- nvinfo : EIATTR_SYSCALL_OFFSETS
	.align		4
        /*0020*/ 	.byte	0x04, 0x46
        /*0022*/ 	.short	(.L_12 - .L_11)


	//   ....[0]....
.L_11:
        /*0024*/ 	.word	0x000000e0


	//----- nvinfo : EIATTR_EXIT_INSTR_OFFSETS
	.align		4
.L_12:
        /*0028*/ 	.byte	0x04, 0x1c
        /*002a*/ 	.short	(.L_14 - .L_13)


	//   ....[0]....
.L_13:
        /*002c*/ 	.word	0x000000f0


	//----- nvinfo : EIATTR_SW_WAR
	.align		4
.L_14:
        /*0030*/ 	.byte	0x04, 0x36
        /*0032*/ 	.short	(.L_16 - .L_15)
.L_15:
        /*0034*/ 	.word	0x00000008
.L_16:


//--------------------- .nv.callgraph             --------------------------
	.section	.nv.callgraph,"",@"SHT_CUDA_CALLGRAPH"
	.align	4
	.sectionentsize	8
	.align		4
        /*0000*/ 	.word	0x00000000
	.align		4
        /*0004*/ 	.word	0xffffffff
	.align		4
        /*0008*/ 	.word	index@(_Z12hello_kernelv)
	.align		4
        /*000c*/ 	.word	index@(vprintf)
	.align		4
        /*0010*/ 	.word	0x00000000
	.align		4
        /*0014*/ 	.word	0xfffffffe
	.align		4
        /*0018*/ 	.word	0x00000000
	.align		4
        /*001c*/ 	.word	0xfffffffd
	.align		4
        /*0020*/ 	.word	0x00000000
	.align		4
        /*0024*/ 	.word	0xfffffffc


//--------------------- .nv.constant4             --------------------------
	.section	.nv.constant4,"a",@progbits
	.align	8
	.align		8
.nv.constant4:
        /*0000*/ 	.dword	vprintf
	.align		8
        /*0008*/ 	.dword	$str


//--------------------- .text._Z12hello_kernelv   --------------------------
	.section	.text._Z12hello_kernelv,"ax",@progbits
	.align	128
        .global         _Z12hello_kernelv
        .type           _Z12hello_kernelv,@function
        .size           _Z12hello_kernelv,(.L_x_2 - _Z12hello_kernelv)
        .other          _Z12hello_kernelv,@"STO_CUDA_ENTRY STV_DEFAULT"
_Z12hello_kernelv:
.text._Z12hello_kernelv:
[----:B------:R-:W0:Y:S01]  /*0000*/  LDC R1, c[0x0][0x37c] ;  /* 0x0000df00ff017b82 */ /* 0x000e220000000800 */
[----:B------:R-:W1:Y:S01]  /*0010*/  S2R R8, SR_TID.X ;  /* 0x0000000000087919 */ /* 0x000e620000002100 */
[----:B0-----:R-:W-:Y:S01]  /*0020*/  VIADD R1, R1, 0xfffffff8 ;  /* 0xfffffff801017836 */ /* 0x001fe20000000000 */
[----:B------:R-:W-:Y:S01]  /*0030*/  MOV R0, 0x0 ;  /* 0x0000000000007802 */ /* 0x000fe20000000f00 */
[----:B------:R-:W0:Y:S04]  /*0040*/  LDCU UR4, c[0x0][0x2f8] ;  /* 0x00005f00ff0477ac */ /* 0x000e280008000800 */
[----:B------:R2:W3:Y:S01]  /*0050*/  LDC.64 R2, c[0x4][R0] ;  /* 0x0100000000027b82 */ /* 0x0004e20000000a00 */
[----:B------:R-:W4:Y:S01]  /*0060*/  LDCU.64 UR6, c[0x4][0x8] ;  /* 0x01000100ff0677ac */ /* 0x000f220008000a00 */
[----:B------:R-:W5:Y:S01]  /*0070*/  LDCU UR5, c[0x0][0x2fc] ;  /* 0x00005f80ff0577ac */ /* 0x000f620008000800 */
[----:B0-----:R-:W-:Y:S01]  /*0080*/  IADD3 R6, P0, PT, R1, UR4, RZ ;  /* 0x0000000401067c10 */ /* 0x001fe2000ff1e0ff */
[----:B----4-:R-:W-:Y:S01]  /*0090*/  IMAD.U32 R4, RZ, RZ, UR6 ;  /* 0x00000006ff047e24 */ /* 0x010fe2000f8e00ff */
[----:B------:R-:W-:-:S03]  /*00a0*/  MOV R5, UR7 ;  /* 0x0000000700057c02 */ /* 0x000fc60008000f00 */
[----:B-----5:R-:W-:Y:S01]  /*00b0*/  IMAD.X R7, RZ, RZ, UR5, P0 ;  /* 0x00000005ff077e24 */ /* 0x020fe200080e06ff */
[----:B-1----:R2:W-:Y:S07]  /*00c0*/  STL [R1], R8 ;  /* 0x0000000801007387 */ /* 0x0025ee0000100800 */
[----:B------:R-:W-:-:S07]  /*00d0*/  LEPC R20, `(.L_x_0) ;  /* 0x000000001014794e */ /* 0x000fce0000000000 */
[----:B--23--:R-:W-:Y:S05]  /*00e0*/  CALL.ABS.NOINC R2 ;  /* 0x0000000002007343 */ /* 0x00cfea0003c00000 */
.L_x_0:
[----:B------:R-:W-:Y:S05]  /*00f0*/  EXIT ;  /* 0x000000000000794d */ /* 0x000fea0003800000 */
.L_x_1:
[----:B------:R-:W-:-:S00]  /*0100*/  BRA `(.L_x_1) ;  /* 0xfffffffc00fc7947 */ /* 0x000fc0000383ffff */
[----:B------:R-:W-:-:S00]  /*0110*/  NOP ;  /* 0x0000000000007918 */ /* 0x000fc00000000000 */
        /* <DEDUP_REMOVED lines=14> */
.L_x_2:


//--------------------- .nv.global.init           --------------------------
	.section	.nv.global.init,"aw",@progbits
.nv.global.init:
	.type		$str,@object
	.size		$str,(.L_0 - $str)
$str:
        /*0000*/ 	.byte	0x48, 0x65, 0x6c, 0x6c, 0x6f, 0x20, 0x57, 0x6f, 0x72, 0x6c, 0x64, 0x20, 0x66, 0x72, 0x6f, 0x6d
        /*0010*/ 	.byte	0x20, 0x47, 0x50, 0x55, 0x20, 0x74, 0x68, 0x72, 0x65, 0x61, 0x64, 0x20, 0x25, 0x64, 0x0a, 0x00
.L_0:


//--------------------- .nv.shared.reserved.0     --------------------------
	.section	.nv.shared.reserved.0,"aw",@nobits
	.weak		__nv_reservedSMEM_offset_0_alias
	.size		__nv_reservedSMEM_offset_0_alias, 0, 64
	.other		__nv_reservedSMEM_offset_0_alias,@"STO_CUDA_RESERVED_SHARED STV_DEFAULT"
__nv_reservedSMEM_offset_0_alias:
	.zero		0
	.zero		64


//--------------------- .nv.constant0._Z12hello_kernelv --------------------------
	.section	.nv.constant0._Z12hello_kernelv,"a",@progbits
	.sectionflags	@""
	.align	4
.nv.constant0._Z12hello_kernelv:
	.zero		896


//--------------------- SYMBOLS --------------------------

	.type		.nv.reservedSmem.offset0,@object
	.size		.nv.reservedSmem.offset0,0x4
	.type		vprintf,@function
